//
// Generated by NVIDIA NVVM Compiler
//
// Compiler Build ID: CL-36424714
// Cuda compilation tools, release 13.0, V13.0.88
// Based on NVVM 20.0.0
//

.version 9.0
.target sm_100
.address_size 64

	// .globl	_Z16simple_wmma_gemmP6__halfS0_PfS1_iiiff

.visible .entry _Z16simple_wmma_gemmP6__halfS0_PfS1_iiiff(
	.param .u64 .ptr .align 1 _Z16simple_wmma_gemmP6__halfS0_PfS1_iiiff_param_0,
	.param .u64 .ptr .align 1 _Z16simple_wmma_gemmP6__halfS0_PfS1_iiiff_param_1,
	.param .u64 .ptr .align 1 _Z16simple_wmma_gemmP6__halfS0_PfS1_iiiff_param_2,
	.param .u64 .ptr .align 1 _Z16simple_wmma_gemmP6__halfS0_PfS1_iiiff_param_3,
	.param .u32 _Z16simple_wmma_gemmP6__halfS0_PfS1_iiiff_param_4,
	.param .u32 _Z16simple_wmma_gemmP6__halfS0_PfS1_iiiff_param_5,
	.param .u32 _Z16simple_wmma_gemmP6__halfS0_PfS1_iiiff_param_6,
	.param .f32 _Z16simple_wmma_gemmP6__halfS0_PfS1_iiiff_param_7,
	.param .f32 _Z16simple_wmma_gemmP6__halfS0_PfS1_iiiff_param_8
)
{
	.reg .pred 	%p<17>;
	.reg .b32 	%r<134>;
	.reg .b32 	%f<231>;
	.reg .b64 	%rd<34>;

	ld.param.u64 	%rd7, [_Z16simple_wmma_gemmP6__halfS0_PfS1_iiiff_param_0];
	ld.param.u64 	%rd8, [_Z16simple_wmma_gemmP6__halfS0_PfS1_iiiff_param_1];
	ld.param.u64 	%rd6, [_Z16simple_wmma_gemmP6__halfS0_PfS1_iiiff_param_3];
	ld.param.u32 	%r28, [_Z16simple_wmma_gemmP6__halfS0_PfS1_iiiff_param_4];
	ld.param.u32 	%r29, [_Z16simple_wmma_gemmP6__halfS0_PfS1_iiiff_param_5];
	ld.param.u32 	%r30, [_Z16simple_wmma_gemmP6__halfS0_PfS1_iiiff_param_6];
	ld.param.f32 	%f121, [_Z16simple_wmma_gemmP6__halfS0_PfS1_iiiff_param_7];
	ld.param.f32 	%f122, [_Z16simple_wmma_gemmP6__halfS0_PfS1_iiiff_param_8];
	cvta.to.global.u64 	%rd1, %rd8;
	cvta.to.global.u64 	%rd2, %rd7;
	mov.u32 	%r31, %ctaid.x;
	mov.u32 	%r32, %ntid.x;
	mov.u32 	%r33, %tid.x;
	mad.lo.s32 	%r34, %r31, %r32, %r33;
	shr.u32 	%r1, %r34, 5;
	mov.u32 	%r35, %ctaid.y;
	mov.u32 	%r36, %ntid.y;
	mov.u32 	%r37, %tid.y;
	mad.lo.s32 	%r2, %r35, %r36, %r37;
	setp.lt.s32 	%p2, %r30, 1;
	mov.f32 	%f166, 0f00000000;
	mov.f32 	%f165, %f166;
	mov.f32 	%f164, %f166;
	mov.f32 	%f163, %f166;
	mov.f32 	%f162, %f166;
	mov.f32 	%f161, %f166;
	mov.f32 	%f160, %f166;
	mov.f32 	%f159, %f166;
	@%p2 bra 	$L__BB0_17;
	shl.b32 	%r39, %r1, 4;
	shl.b32 	%r40, %r2, 4;
	setp.lt.s32 	%p3, %r39, %r28;
	setp.lt.s32 	%p4, %r40, %r29;
	and.pred  	%p1, %p3, %p4;
	mul.lo.s32 	%r3, %r30, %r39;
	mul.lo.s32 	%r4, %r30, %r40;
	add.s32 	%r41, %r30, -1;
	shr.u32 	%r42, %r41, 4;
	add.s32 	%r5, %r42, 1;
	and.b32  	%r6, %r5, 3;
	setp.lt.u32 	%p5, %r30, 49;
	mov.b32 	%r130, 0;
	mov.f32 	%f159, 0f00000000;
	mov.f32 	%f160, %f159;
	mov.f32 	%f161, %f159;
	mov.f32 	%f162, %f159;
	mov.f32 	%f163, %f159;
	mov.f32 	%f164, %f159;
	mov.f32 	%f165, %f159;
	mov.f32 	%f166, %f159;
	@%p5 bra 	$L__BB0_12;
	and.b32  	%r44, %r5, 536870908;
	neg.s32 	%r126, %r44;
	mov.b32 	%r130, 0;
	mov.f32 	%f159, 0f00000000;
	not.pred 	%p6, %p1;
	mov.u32 	%r127, %r3;
	mov.u32 	%r128, %r4;
$L__BB0_3:
	@%p6 bra 	$L__BB0_5;
	mul.wide.u32 	%rd9, %r127, 2;
	add.s64 	%rd10, %rd2, %rd9;
	wmma.load.a.sync.aligned.row.m16n16k16.global.f16 	{%r45, %r46, %r47, %r48, %r49, %r50, %r51, %r52}, [%rd10], %r30;
	mul.wide.u32 	%rd11, %r128, 2;
	add.s64 	%rd12, %rd1, %rd11;
	wmma.load.b.sync.aligned.col.m16n16k16.global.f16 	{%r53, %r54, %r55, %r56, %r57, %r58, %r59, %r60}, [%rd12], %r30;
	wmma.mma.sync.aligned.row.col.m16n16k16.f32.f32 {%f166, %f165, %f164, %f163, %f162, %f161, %f160, %f159}, {%r45, %r46, %r47, %r48, %r49, %r50, %r51, %r52}, {%r53, %r54, %r55, %r56, %r57, %r58, %r59, %r60}, {%f166, %f165, %f164, %f163, %f162, %f161, %f160, %f159};
$L__BB0_5:
	mul.wide.u32 	%rd13, %r127, 2;
	add.s64 	%rd3, %rd2, %rd13;
	mul.wide.u32 	%rd14, %r128, 2;
	add.s64 	%rd4, %rd1, %rd14;
	@%p6 bra 	$L__BB0_7;
	add.s64 	%rd15, %rd3, 32;
	wmma.load.a.sync.aligned.row.m16n16k16.global.f16 	{%r61, %r62, %r63, %r64, %r65, %r66, %r67, %r68}, [%rd15], %r30;
	add.s64 	%rd16, %rd4, 32;
	wmma.load.b.sync.aligned.col.m16n16k16.global.f16 	{%r69, %r70, %r71, %r72, %r73, %r74, %r75, %r76}, [%rd16], %r30;
	wmma.mma.sync.aligned.row.col.m16n16k16.f32.f32 {%f166, %f165, %f164, %f163, %f162, %f161, %f160, %f159}, {%r61, %r62, %r63, %r64, %r65, %r66, %r67, %r68}, {%r69, %r70, %r71, %r72, %r73, %r74, %r75, %r76}, {%f166, %f165, %f164, %f163, %f162, %f161, %f160, %f159};
$L__BB0_7:
	@%p6 bra 	$L__BB0_9;
	add.s64 	%rd17, %rd3, 64;
	wmma.load.a.sync.aligned.row.m16n16k16.global.f16 	{%r77, %r78, %r79, %r80, %r81, %r82, %r83, %r84}, [%rd17], %r30;
	add.s64 	%rd18, %rd4, 64;
	wmma.load.b.sync.aligned.col.m16n16k16.global.f16 	{%r85, %r86, %r87, %r88, %r89, %r90, %r91, %r92}, [%rd18], %r30;
	wmma.mma.sync.aligned.row.col.m16n16k16.f32.f32 {%f166, %f165, %f164, %f163, %f162, %f161, %f160, %f159}, {%r77, %r78, %r79, %r80, %r81, %r82, %r83, %r84}, {%r85, %r86, %r87, %r88, %r89, %r90, %r91, %r92}, {%f166, %f165, %f164, %f163, %f162, %f161, %f160, %f159};
$L__BB0_9:
	@%p6 bra 	$L__BB0_11;
	add.s64 	%rd19, %rd3, 96;
	wmma.load.a.sync.aligned.row.m16n16k16.global.f16 	{%r93, %r94, %r95, %r96, %r97, %r98, %r99, %r100}, [%rd19], %r30;
	add.s64 	%rd20, %rd4, 96;
	wmma.load.b.sync.aligned.col.m16n16k16.global.f16 	{%r101, %r102, %r103, %r104, %r105, %r106, %r107, %r108}, [%rd20], %r30;
	wmma.mma.sync.aligned.row.col.m16n16k16.f32.f32 {%f166, %f165, %f164, %f163, %f162, %f161, %f160, %f159}, {%r93, %r94, %r95, %r96, %r97, %r98, %r99, %r100}, {%r101, %r102, %r103, %r104, %r105, %r106, %r107, %r108}, {%f166, %f165, %f164, %f163, %f162, %f161, %f160, %f159};
$L__BB0_11:
	add.s32 	%r130, %r130, 64;
	add.s32 	%r128, %r128, 64;
	add.s32 	%r127, %r127, 64;
	add.s32 	%r126, %r126, 4;
	setp.ne.s32 	%p10, %r126, 0;
	@%p10 bra 	$L__BB0_3;
$L__BB0_12:
	setp.eq.s32 	%p11, %r6, 0;
	@%p11 bra 	$L__BB0_17;
	add.s32 	%r133, %r130, %r4;
	add.s32 	%r132, %r130, %r3;
	neg.s32 	%r131, %r6;
	not.pred 	%p12, %p1;
$L__BB0_14:
	.pragma "nounroll";
	@%p12 bra 	$L__BB0_16;
	mul.wide.u32 	%rd21, %r132, 2;
	add.s64 	%rd22, %rd2, %rd21;
	wmma.load.a.sync.aligned.row.m16n16k16.global.f16 	{%r109, %r110, %r111, %r112, %r113, %r114, %r115, %r116}, [%rd22], %r30;
	mul.wide.u32 	%rd23, %r133, 2;
	add.s64 	%rd24, %rd1, %rd23;
	wmma.load.b.sync.aligned.col.m16n16k16.global.f16 	{%r117, %r118, %r119, %r120, %r121, %r122, %r123, %r124}, [%rd24], %r30;
	wmma.mma.sync.aligned.row.col.m16n16k16.f32.f32 {%f166, %f165, %f164, %f163, %f162, %f161, %f160, %f159}, {%r109, %r110, %r111, %r112, %r113, %r114, %r115, %r116}, {%r117, %r118, %r119, %r120, %r121, %r122, %r123, %r124}, {%f166, %f165, %f164, %f163, %f162, %f161, %f160, %f159};
$L__BB0_16:
	add.s32 	%r133, %r133, 16;
	add.s32 	%r132, %r132, 16;
	add.s32 	%r131, %r131, 1;
	setp.ne.s32 	%p13, %r131, 0;
	@%p13 bra 	$L__BB0_14;
$L__BB0_17:
	shl.b32 	%r26, %r2, 4;
	shl.b32 	%r27, %r1, 4;
	setp.ge.s32 	%p14, %r27, %r28;
	setp.ge.s32 	%p15, %r26, %r29;
	or.pred  	%p16, %p14, %p15;
	@%p16 bra 	$L__BB0_19;
	ld.param.u64 	%rd33, [_Z16simple_wmma_gemmP6__halfS0_PfS1_iiiff_param_2];
	cvt.u64.u32 	%rd25, %r26;
	mul.lo.s32 	%r125, %r29, %r27;
	cvt.u64.u32 	%rd26, %r125;
	add.s64 	%rd27, %rd26, %rd25;
	cvta.to.global.u64 	%rd28, %rd33;
	shl.b64 	%rd29, %rd27, 2;
	add.s64 	%rd30, %rd28, %rd29;
	wmma.load.c.sync.aligned.row.m16n16k16.global.f32 	{%f127, %f128, %f129, %f130, %f131, %f132, %f133, %f134}, [%rd30], %r29;
	mul.f32 	%f135, %f122, %f127;
	fma.rn.f32 	%f136, %f121, %f166, %f135;
	mul.f32 	%f137, %f122, %f128;
	fma.rn.f32 	%f138, %f121, %f165, %f137;
	mul.f32 	%f139, %f122, %f129;
	fma.rn.f32 	%f140, %f121, %f164, %f139;
	mul.f32 	%f141, %f122, %f130;
	fma.rn.f32 	%f142, %f121, %f163, %f141;
	mul.f32 	%f143, %f122, %f131;
	fma.rn.f32 	%f144, %f121, %f162, %f143;
	mul.f32 	%f145, %f122, %f132;
	fma.rn.f32 	%f146, %f121, %f161, %f145;
	mul.f32 	%f147, %f122, %f133;
	fma.rn.f32 	%f148, %f121, %f160, %f147;
	mul.f32 	%f149, %f122, %f134;
	fma.rn.f32 	%f150, %f121, %f159, %f149;
	cvta.to.global.u64 	%rd31, %rd6;
	add.s64 	%rd32, %rd31, %rd29;
	wmma.store.d.sync.aligned.row.m16n16k16.global.f32 	[%rd32], {%f136, %f138, %f140, %f142, %f144, %f146, %f148, %f150}, %r29;
$L__BB0_19:
	ret;

}


// ===== COMPILED SASS (sm_100) =====

	.target	sm_100

	.elftype	@"ET_EXEC"


//--------------------- .note.nv.tkinfo           --------------------------
	.section	.note.nv.tkinfo,"",@"SHT_NOTE"
	.sectionflags	@"SHF_NOTE_NV_TKINFO"
	.tkinfo
        /*0018*/ 	.word	0x00000002
        /*0030*/ 	.string	""
        /*0030*/ 	.string	"ptxas"
        /*0030*/ 	.string	"Cuda compilation tools, release 13.0, V13.0.88"
        /*0030*/ 	.string	"Build cuda_13.0.r13.0/compiler.36424714_0"
        /*0030*/ 	.string	"-arch sm_100 -m 64 "



//--------------------- .note.nv.cuinfo           --------------------------
	.section	.note.nv.cuinfo,"",@"SHT_NOTE"
	.sectionflags	@"SHF_NOTE_NV_CUINFO"
        /*0018*/ 	.short	0x0002
        /*001a*/ 	.short	0x0064
        /*001c*/ 	.short	0x0082
	.zero		2


//--------------------- .nv.info                  --------------------------
	.section	.nv.info,"",@"SHT_CUDA_INFO"
	.align	4


	//----- nvinfo : EIATTR_REGCOUNT
	.align		4
        /*0000*/ 	.byte	0x04, 0x2f
        /*0002*/ 	.short	(.L_1 - .L_0)
	.align		4
.L_0:
        /*0004*/ 	.word	index@(_Z16simple_wmma_gemmP6__halfS0_PfS1_iiiff)
        /*0008*/ 	.word	0x00000020


	//----- nvinfo : EIATTR_FRAME_SIZE
	.align		4
.L_1:
        /*000c*/ 	.byte	0x04, 0x11
        /*000e*/ 	.short	(.L_3 - .L_2)
	.align		4
.L_2:
        /*0010*/ 	.word	index@(_Z16simple_wmma_gemmP6__halfS0_PfS1_iiiff)
        /*0014*/ 	.word	0x00000000


	//----- nvinfo : EIATTR_MIN_STACK_SIZE
	.align		4
.L_3:
        /*0018*/ 	.byte	0x04, 0x12
        /*001a*/ 	.short	(.L_5 - .L_4)
	.align		4
.L_4:
        /*001c*/ 	.word	index@(_Z16simple_wmma_gemmP6__halfS0_PfS1_iiiff)
        /*0020*/ 	.word	0x00000000
.L_5:


//--------------------- .nv.compat                --------------------------
	.section	.nv.compat,"",@"SHT_CUDA_COMPAT_INFO"
	.align	4
        /*0000*/ 	.byte	0x02, 0x09, 0x00, 0x00, 0x02, 0x02, 0x01, 0x00, 0x02, 0x05, 0x05, 0x00, 0x03, 0x07, 0x01, 0x01
        /*0010*/ 	.byte	0x02, 0x03, 0x00, 0x00, 0x02, 0x06, 0x01, 0x00, 0x04, 0x0b, 0x08, 0x00, 0x09, 0x00, 0x00, 0x00
        /*0020*/ 	.byte	0x00, 0x00, 0x00, 0x00


//--------------------- .nv.info._Z16simple_wmma_gemmP6__halfS0_PfS1_iiiff --------------------------
	.section	.nv.info._Z16simple_wmma_gemmP6__halfS0_PfS1_iiiff,"",@"SHT_CUDA_INFO"
	.sectionflags	@""
	.align	4


	//----- nvinfo : EIATTR_CUDA_API_VERSION
	.align		4
        /*0000*/ 	.byte	0x04, 0x37
        /*0002*/ 	.short	(.L_7 - .L_6)
.L_6:
        /*0004*/ 	.word	0x00000082


	//----- nvinfo : EIATTR_KPARAM_INFO
	.align		4
.L_7:
        /*0008*/ 	.byte	0x04, 0x17
        /*000a*/ 	.short	(.L_9 - .L_8)
.L_8:
        /*000c*/ 	.word	0x00000000
        /*0010*/ 	.short	0x0008
        /*0012*/ 	.short	0x0030
        /*0014*/ 	.byte	0x00, 0xf0, 0x11, 0x00


	//----- nvinfo : EIATTR_KPARAM_INFO
	.align		4
.L_9:
        /*0018*/ 	.byte	0x04, 0x17
        /*001a*/ 	.short	(.L_11 - .L_10)
.L_10:
        /*001c*/ 	.word	0x00000000
        /*0020*/ 	.short	0x0007
        /*0022*/ 	.short	0x002c
        /*0024*/ 	.byte	0x00, 0xf0, 0x11, 0x00


	//----- nvinfo : EIATTR_KPARAM_INFO
	.align		4
.L_11:
        /*0028*/ 	.byte	0x04, 0x17
        /*002a*/ 	.short	(.L_13 - .L_12)
.L_12:
        /*002c*/ 	.word	0x00000000
        /*0030*/ 	.short	0x0006
        /*0032*/ 	.short	0x0028
        /*0034*/ 	.byte	0x00, 0xf0, 0x11, 0x00


	//----- nvinfo : EIATTR_KPARAM_INFO
	.align		4
.L_13:
        /*0038*/ 	.byte	0x04, 0x17
        /*003a*/ 	.short	(.L_15 - .L_14)
.L_14:
        /*003c*/ 	.word	0x00000000
        /*0040*/ 	.short	0x0005
        /*0042*/ 	.short	0x0024
        /*0044*/ 	.byte	0x00, 0xf0, 0x11, 0x00


	//----- nvinfo : EIATTR_KPARAM_INFO
	.align		4
.L_15:
        /*0048*/ 	.byte	0x04, 0x17
        /*004a*/ 	.short	(.L_17 - .L_16)
.L_16:
        /*004c*/ 	.word	0x00000000
        /*0050*/ 	.short	0x0004
        /*0052*/ 	.short	0x0020
        /*0054*/ 	.byte	0x00, 0xf0, 0x11, 0x00


	//----- nvinfo : EIATTR_KPARAM_INFO
	.align		4
.L_17:
        /*0058*/ 	.byte	0x04, 0x17
        /*005a*/ 	.short	(.L_19 - .L_18)
.L_18:
        /*005c*/ 	.word	0x00000000
        /*0060*/ 	.short	0x0003
        /*0062*/ 	.short	0x0018
        /*0064*/ 	.byte	0x00, 0xf5, 0x21, 0x00


	//----- nvinfo : EIATTR_KPARAM_INFO
	.align		4
.L_19:
        /*0068*/ 	.byte	0x04, 0x17
        /*006a*/ 	.short	(.L_21 - .L_20)
.L_20:
        /*006c*/ 	.word	0x00000000
        /*0070*/ 	.short	0x0002
        /*0072*/ 	.short	0x0010
        /*0074*/ 	.byte	0x00, 0xf5, 0x21, 0x00


	//----- nvinfo : EIATTR_KPARAM_INFO
	.align		4
.L_21:
        /*0078*/ 	.byte	0x04, 0x17
        /*007a*/ 	.short	(.L_23 - .L_22)
.L_22:
        /*007c*/ 	.word	0x00000000
        /*0080*/ 	.short	0x0001
        /*0082*/ 	.short	0x0008
        /*0084*/ 	.byte	0x00, 0xf5, 0x21, 0x00


	//----- nvinfo : EIATTR_KPARAM_INFO
	.align		4
.L_23:
        /*0088*/ 	.byte	0x04, 0x17
        /*008a*/ 	.short	(.L_25 - .L_24)
.L_24:
        /*008c*/ 	.word	0x00000000
        /*0090*/ 	.short	0x0000
        /*0092*/ 	.short	0x0000
        /*0094*/ 	.byte	0x00, 0xf5, 0x21, 0x00


	//----- nvinfo : EIATTR_SPARSE_MMA_MASK
	.align		4
.L_25:
        /*0098*/ 	.byte	0x03, 0x50
        /*009a*/ 	.short	0x0000


	//----- nvinfo : EIATTR_WMMA_USED
	.align		4
        /*009c*/ 	.byte	0x01, 0x2b
	.zero		2


	//----- nvinfo : EIATTR_MAXREG_COUNT
	.align		4
        /*00a0*/ 	.byte	0x03, 0x1b
        /*00a2*/ 	.short	0x00ff


	//----- nvinfo : EIATTR_MERCURY_ISA_VERSION
	.align		4
        /*00a4*/ 	.byte	0x03, 0x5f
        /*00a6*/ 	.short	0x0101


	//----- nvinfo : EIATTR_VRC_CTA_INIT_COUNT
	.align		4
        /*00a8*/ 	.byte	0x02, 0x4a
	.zero		1
	.zero		1


	//----- nvinfo : EIATTR_EXIT_INSTR_OFFSETS
	.align		4
        /*00ac*/ 	.byte	0x04, 0x1c
        /*00ae*/ 	.short	(.L_27 - .L_26)


	//   ....[0]....
.L_26:
        /*00b0*/ 	.word	0x00000d70


	//   ....[1]....
        /*00b4*/ 	.word	0x000010a0


	//----- nvinfo : EIATTR_CRS_STACK_SIZE
	.align		4
.L_27:
        /*00b8*/ 	.byte	0x04, 0x1e
        /*00ba*/ 	.short	(.L_29 - .L_28)
.L_28:
        /*00bc*/ 	.word	0x00000000


	//----- nvinfo : EIATTR_CBANK_PARAM_SIZE
	.align		4
.L_29:
        /*00c0*/ 	.byte	0x03, 0x19
        /*00c2*/ 	.short	0x0034


	//----- nvinfo : EIATTR_PARAM_CBANK
	.align		4
        /*00c4*/ 	.byte	0x04, 0x0a
        /*00c6*/ 	.short	(.L_31 - .L_30)
	.align		4
.L_30:
        /*00c8*/ 	.word	index@(.nv.constant0._Z16simple_wmma_gemmP6__halfS0_PfS1_iiiff)
        /*00cc*/ 	.short	0x0380
        /*00ce*/ 	.short	0x0034


	//----- nvinfo : EIATTR_SW_WAR
	.align		4
.L_31:
        /*00d0*/ 	.byte	0x04, 0x36
        /*00d2*/ 	.short	(.L_33 - .L_32)
.L_32:
        /*00d4*/ 	.word	0x00000008
.L_33:


//--------------------- .nv.callgraph             --------------------------
	.section	.nv.callgraph,"",@"SHT_CUDA_CALLGRAPH"
	.align	4
	.sectionentsize	8
	.align		4
        /*0000*/ 	.word	0x00000000
	.align		4
        /*0004*/ 	.word	0xffffffff
	.align		4
        /*0008*/ 	.word	0x00000000
	.align		4
        /*000c*/ 	.word	0xfffffffe
	.align		4
        /*0010*/ 	.word	0x00000000
	.align		4
        /*0014*/ 	.word	0xfffffffd
	.align		4
        /*0018*/ 	.word	0x00000000
	.align		4
        /*001c*/ 	.word	0xfffffffc


//--------------------- .text._Z16simple_wmma_gemmP6__halfS0_PfS1_iiiff --------------------------
	.section	.text._Z16simple_wmma_gemmP6__halfS0_PfS1_iiiff,"ax",@progbits
	.align	128
        .global         _Z16simple_wmma_gemmP6__halfS0_PfS1_iiiff
        .type           _Z16simple_wmma_gemmP6__halfS0_PfS1_iiiff,@function
        .size           _Z16simple_wmma_gemmP6__halfS0_PfS1_iiiff,(.L_x_11 - _Z16simple_wmma_gemmP6__halfS0_PfS1_iiiff)
        .other          _Z16simple_wmma_gemmP6__halfS0_PfS1_iiiff,@"STO_CUDA_ENTRY STV_DEFAULT"
_Z16simple_wmma_gemmP6__halfS0_PfS1_iiiff:
.text._Z16simple_wmma_gemmP6__halfS0_PfS1_iiiff:
[----:B------:R-:W-:Y:S01]  /*0000*/  LDC R1, c[0x0][0x37c] ;  /* 0x0000df00ff017b82 */ /* 0x000fe20000000800 */
[----:B------:R-:W0:Y:S07]  /*0010*/  S2R R3, SR_TID.X ;  /* 0x0000000000037919 */ /* 0x000e2e0000002100 */
[----:B------:R-:W0:Y:S01]  /*0020*/  S2UR UR4, SR_CTAID.X ;  /* 0x00000000000479c3 */ /* 0x000e220000002500 */
[----:B------:R-:W1:Y:S01]  /*0030*/  LDCU UR8, c[0x0][0x3a8] ;  /* 0x00007500ff0877ac */ /* 0x000e620008000800 */
[----:B------:R-:W-:Y:S01]  /*0040*/  CS2R R6, SRZ ;  /* 0x0000000000067805 */ /* 0x000fe2000001ff00 */
[----:B------:R-:W2:Y:S01]  /*0050*/  S2R R5, SR_TID.Y ;  /* 0x0000000000057919 */ /* 0x000ea20000002200 */
[----:B------:R-:W-:-:S02]  /*0060*/  CS2R R8, SRZ ;  /* 0x0000000000087805 */ /* 0x000fc4000001ff00 */
[----:B------:R-:W-:Y:S01]  /*0070*/  CS2R R10, SRZ ;  /* 0x00000000000a7805 */ /* 0x000fe2000001ff00 */
[----:B------:R-:W3:Y:S01]  /*0080*/  LDCU.64 UR6, c[0x0][0x358] ;  /* 0x00006b00ff0677ac */ /* 0x000ee20008000a00 */
[----:B------:R-:W0:Y:S08]  /*0090*/  LDC R18, c[0x0][0x360] ;  /* 0x0000d800ff127b82 */ /* 0x000e300000000800 */
[----:B------:R-:W2:Y:S01]  /*00a0*/  S2UR UR5, SR_CTAID.Y ;  /* 0x00000000000579c3 */ /* 0x000ea20000002600 */
[----:B-1----:R-:W-:-:S07]  /*00b0*/  UISETP.GE.AND UP0, UPT, UR8, 0x1, UPT ;  /* 0x000000010800788c */ /* 0x002fce000bf06270 */
[----:B------:R-:W2:Y:S01]  /*00c0*/  LDC R0, c[0x0][0x364] ;  /* 0x0000d900ff007b82 */ /* 0x000ea20000000800 */
[----:B0-----:R-:W-:-:S05]  /*00d0*/  IMAD R18, R18, UR4, R3 ;  /* 0x0000000412127c24 */ /* 0x001fca000f8e0203 */
[----:B------:R-:W-:Y:S01]  /*00e0*/  SHF.R.U32.HI R18, RZ, 0x5, R18 ;  /* 0x00000005ff127819 */ /* 0x000fe20000011612 */
[----:B--2---:R-:W-:Y:S01]  /*00f0*/  IMAD R0, R0, UR5, R5 ;  /* 0x0000000500007c24 */ /* 0x004fe2000f8e0205 */
[----:B------:R-:W-:Y:S01]  /*0100*/  CS2R R4, SRZ ;  /* 0x0000000000047805 */ /* 0x000fe2000001ff00 */
[----:B---3--:R-:W-:Y:S06]  /*0110*/  BRA.U !UP0, `(.L_x_0) ;  /* 0x0000000d08007547 */ /* 0x008fec000b800000 */
[----:B------:R-:W0:Y:S01]  /*0120*/  LDCU.64 UR10, c[0x0][0x3a0] ;  /* 0x00007400ff0a77ac */ /* 0x000e220008000a00 */
[----:B------:R-:W-:Y:S01]  /*0130*/  IMAD.SHL.U32 R12, R0, 0x10, RZ ;  /* 0x00000010000c7824 */ /* 0x000fe200078e00ff */
[----:B------:R-:W-:Y:S01]  /*0140*/  CS2R R10, SRZ ;  /* 0x00000000000a7805 */ /* 0x000fe2000001ff00 */
[----:B------:R-:W-:Y:S01]  /*0150*/  IMAD.SHL.U32 R3, R18, 0x10, RZ ;  /* 0x0000001012037824 */ /* 0x000fe200078e00ff */
[----:B------:R-:W-:Y:S01]  /*0160*/  UISETP.GE.U32.AND UP0, UPT, UR8, 0x31, UPT ;  /* 0x000000310800788c */ /* 0x000fe2000bf06070 */
[----:B------:R-:W-:Y:S01]  /*0170*/  IMAD.MOV.U32 R2, RZ, RZ, RZ ;  /* 0x000000ffff027224 */ /* 0x000fe200078e00ff */
[----:B------:R-:W-:Y:S01]  /*0180*/  UIADD3 UR4, UPT, UPT, UR8, -0x1, URZ ;  /* 0xffffffff08047890 */ /* 0x000fe2000fffe0ff */
[----:B------:R-:W-:Y:S02]  /*0190*/  CS2R R8, SRZ ;  /* 0x0000000000087805 */ /* 0x000fe4000001ff00 */
[----:B------:R-:W-:Y:S02]  /*01a0*/  CS2R R6, SRZ ;  /* 0x0000000000067805 */ /* 0x000fe4000001ff00 */
[----:B------:R-:W-:Y:S01]  /*01b0*/  CS2R R4, SRZ ;  /* 0x0000000000047805 */ /* 0x000fe2000001ff00 */
[C---:B------:R-:W-:Y:S01]  /*01c0*/  IMAD R16, R12.reuse, UR8, RZ ;  /* 0x000000080c107c24 */ /* 0x040fe2000f8e02ff */
[----:B------:R-:W-:Y:S01]  /*01d0*/  ULEA.HI UR4, UR4, 0x1, URZ, 0x1c ;  /* 0x0000000104047891 */ /* 0x000fe2000f8fe0ff */
[----:B0-----:R-:W-:-:S04]  /*01e0*/  ISETP.GE.AND P0, PT, R12, UR11, PT ;  /* 0x0000000b0c007c0c */ /* 0x001fc8000bf06270 */
[C---:B------:R-:W-:Y:S01]  /*01f0*/  ISETP.LT.AND P0, PT, R3.reuse, UR10, !P0 ;  /* 0x0000000a03007c0c */ /* 0x040fe2000c701270 */
[----:B------:R-:W-:Y:S01]  /*0200*/  IMAD R3, R3, UR8, RZ ;  /* 0x0000000803037c24 */ /* 0x000fe2000f8e02ff */
[----:B------:R-:W-:Y:S11]  /*0210*/  BRA.U !UP0, `(.L_x_1) ;  /* 0x0000000508f47547 */ /* 0x000ff6000b800000 */
[----:B------:R-:W-:Y:S01]  /*0220*/  ULOP3.LUT UR4, UR4, 0x1ffffffc, URZ, 0xc0, !UPT ;  /* 0x1ffffffc04047892 */ /* 0x000fe2000f8ec0ff */
[----:B------:R-:W-:Y:S01]  /*0230*/  BSSY.RECONVERGENT B0, `(.L_x_1) ;  /* 0x000007b000007945 */ /* 0x000fe20003800200 */
[----:B------:R-:W-:Y:S01]  /*0240*/  MOV R2, RZ ;  /* 0x000000ff00027202 */ /* 0x000fe20000000f00 */
[----:B------:R-:W-:Y:S01]  /*0250*/  IMAD.MOV.U32 R11, RZ, RZ, RZ ;  /* 0x000000ffff0b7224 */ /* 0x000fe200078e00ff */
[----:B------:R-:W-:-:S06]  /*0260*/  UIADD3 UR4, UPT, UPT, -UR4, URZ, URZ ;  /* 0x000000ff04047290 */ /* 0x000fcc000fffe1ff */
[----:B------:R-:W-:-:S07]  /*0270*/  IMAD.U32 R17, RZ, RZ, UR4 ;  /* 0x00000004ff117e24 */ /* 0x000fce000f8e00ff */
.L_x_6:
[----:B------:R-:W-:Y:S05]  /*0280*/  @!P0 BRA `(.L_x_2) ;  /* 0x0000000000748947 */ /* 0x000fea0003800000 */
[----:B------:R-:W0:Y:S01]  /*0290*/  S2R R14, SR_LANEID ;  /* 0x00000000000e7919 */ /* 0x000e220000000000 */
[----:B------:R-:W1:Y:S01]  /*02a0*/  LDC R25, c[0x0][0x3a8] ;  /* 0x0000ea00ff197b82 */ /* 0x000e620000000800 */
[----:B------:R-:W-:-:S07]  /*02b0*/  IMAD.MOV.U32 R15, RZ, RZ, RZ ;  /* 0x000000ffff0f7224 */ /* 0x000fce00078e00ff */
[----:B------:R-:W2:Y:S08]  /*02c0*/  LDC.64 R12, c[0x0][0x380] ;  /* 0x0000e000ff0c7b82 */ /* 0x000eb00000000a00 */
[----:B------:R-:W3:Y:S01]  /*02d0*/  LDC.64 R20, c[0x0][0x388] ;  /* 0x0000e200ff147b82 */ /* 0x000ee20000000a00 */
[----:B-1----:R-:W-:Y:S02]  /*02e0*/  SHF.R.U32.HI R22, RZ, 0x1, R25 ;  /* 0x00000001ff167819 */ /* 0x002fe40000011619 */
[----:B0-----:R-:W-:Y:S01]  /*02f0*/  SHF.R.U32.HI R19, RZ, 0x2, R14 ;  /* 0x00000002ff137819 */ /* 0x001fe2000001160e */
[----:B--2---:R-:W-:Y:S01]  /*0300*/  IMAD.WIDE.U32 R12, R3, 0x2, R12 ;  /* 0x00000002030c7825 */ /* 0x004fe200078e000c */
[----:B------:R-:W-:-:S05]  /*0310*/  LOP3.LUT R14, R14, 0x3, RZ, 0xc0, !PT ;  /* 0x000000030e0e7812 */ /* 0x000fca00078ec0ff */
[----:B------:R-:W-:-:S04]  /*0320*/  IMAD.WIDE.U32 R14, R19, R22, R14 ;  /* 0x00000016130e7225 */ /* 0x000fc800078e000e */
[----:B---3--:R-:W-:Y:S01]  /*0330*/  IMAD.WIDE.U32 R20, R16, 0x2, R20 ;  /* 0x0000000210147825 */ /* 0x008fe200078e0014 */
[C---:B------:R-:W-:Y:S02]  /*0340*/  LEA R28, P1, R14.reuse, R12, 0x2 ;  /* 0x0000000c0e1c7211 */ /* 0x040fe400078210ff */
[C---:B------:R-:W-:Y:S02]  /*0350*/  LEA R12, P2, R14.reuse, R20, 0x2 ;  /* 0x000000140e0c7211 */ /* 0x040fe400078410ff */
[C-C-:B------:R-:W-:Y:S02]  /*0360*/  LEA.HI.X R29, R14.reuse, R13, R15.reuse, 0x2, P1 ;  /* 0x0000000d0e1d7211 */ /* 0x140fe400008f140f */
[----:B------:R-:W-:Y:S01]  /*0370*/  LEA.HI.X R13, R14, R21, R15, 0x2, P2 ;  /* 0x000000150e0d7211 */ /* 0x000fe200010f140f */
[C---:B------:R-:W-:Y:S02]  /*0380*/  IMAD.WIDE.U32 R26, R25.reuse, 0x10, R28 ;  /* 0x00000010191a7825 */ /* 0x040fe400078e001c */
[----:B------:R-:W2:Y:S02]  /*0390*/  LDG.E R14, desc[UR6][R28.64+0x10] ;  /* 0x000010061c0e7981 */ /* 0x000ea4000c1e1900 */
[----:B------:R-:W-:-:S02]  /*03a0*/  IMAD.WIDE.U32 R24, R25, 0x10, R12 ;  /* 0x0000001019187825 */ /* 0x000fc400078e000c */
[----:B------:R-:W2:Y:S04]  /*03b0*/  LDG.E R20, desc[UR6][R12.64] ;  /* 0x000000060c147981 */ /* 0x000ea8000c1e1900 */
[----:B------:R-:W2:Y:S04]  /*03c0*/  LDG.E R21, desc[UR6][R12.64+0x10] ;  /* 0x000010060c157981 */ /* 0x000ea8000c1e1900 */
[----:B------:R-:W2:Y:S04]  /*03d0*/  LDG.E R15, desc[UR6][R26.64+0x10] ;  /* 0x000010061a0f7981 */ /* 0x000ea8000c1e1900 */
[----:B------:R-:W3:Y:S04]  /*03e0*/  LDG.E R22, desc[UR6][R24.64] ;  /* 0x0000000618167981 */ /* 0x000ee8000c1e1900 */
[----:B------:R-:W2:Y:S04]  /*03f0*/  LDG.E R12, desc[UR6][R28.64] ;  /* 0x000000061c0c7981 */ /* 0x000ea8000c1e1900 */
[----:B------:R-:W2:Y:S04]  /*0400*/  LDG.E R13, desc[UR6][R26.64] ;  /* 0x000000061a0d7981 */ /* 0x000ea8000c1e1900 */
[----:B------:R-:W3:Y:S01]  /*0410*/  LDG.E R23, desc[UR6][R24.64+0x10] ;  /* 0x0000100618177981 */ /* 0x000ee2000c1e1900 */
[----:B------:R-:W-:Y:S05]  /*0420*/  WARPSYNC.ALL ;  /* 0x0000000000007948 */ /* 0x000fea0003800000 */
[C---:B--2---:R-:W-:Y:S08]  /*0430*/  HMMA.16816.F32 R4, R12.reuse, R20, R4 ;  /* 0x000000140c04723c */ /* 0x044ff00000001804 */
[----:B---3--:R-:W-:-:S15]  /*0440*/  HMMA.16816.F32 R8, R12, R22, R8 ;  /* 0x000000160c08723c */ /* 0x008fde0000001808 */
[----:B------:R-:W-:-:S05]  /*0450*/  NOP ;  /* 0x0000000000007918 */ /* 0x000fca0000000000 */
.L_x_2:
[----:B------:R-:W0:Y:S01]  /*0460*/  LDC.64 R24, c[0x0][0x380] ;  /* 0x0000e000ff187b82 */ /* 0x000e220000000a00 */
[----:B------:R-:W-:-:S04]  /*0470*/  IADD3 R17, PT, PT, R17, 0x4, RZ ;  /* 0x0000000411117810 */ /* 0x000fc80007ffe0ff */
[----:B------:R-:W-:-:S03]  /*0480*/  ISETP.NE.AND P1, PT, R17, RZ, PT ;  /* 0x000000ff1100720c */ /* 0x000fc60003f25270 */
[----:B------:R-:W1:Y:S01]  /*0490*/  LDC.64 R20, c[0x0][0x388] ;  /* 0x0000e200ff147b82 */ /* 0x000e620000000a00 */
[----:B0-----:R-:W-:-:S04]  /*04a0*/  IMAD.WIDE.U32 R24, R3, 0x2, R24 ;  /* 0x0000000203187825 */ /* 0x001fc800078e0018 */
[----:B-1----:R-:W-:Y:S01]  /*04b0*/  IMAD.WIDE.U32 R20, R16, 0x2, R20 ;  /* 0x0000000210147825 */ /* 0x002fe200078e0014 */
[----:B------:R-:W-:Y:S06]  /*04c0*/  @!P0 BRA `(.L_x_3) ;  /* 0x0000000000648947 */ /* 0x000fec0003800000 */
[----:B------:R-:W0:Y:S01]  /*04d0*/  S2R R22, SR_LANEID ;  /* 0x0000000000167919 */ /* 0x000e220000000000 */
[----:B------:R-:W1:Y:S01]  /*04e0*/  LDC R19, c[0x0][0x3a8] ;  /* 0x0000ea00ff137b82 */ /* 0x000e620000000800 */
[----:B------:R-:W-:Y:S01]  /*04f0*/  IMAD.MOV.U32 R23, RZ, RZ, RZ ;  /* 0x000000ffff177224 */ /* 0x000fe200078e00ff */
[----:B-1----:R-:W-:Y:S02]  /*0500*/  SHF.R.U32.HI R12, RZ, 0x1, R19 ;  /* 0x00000001ff0c7819 */ /* 0x002fe40000011613 */
[----:B0-----:R-:W-:Y:S02]  /*0510*/  SHF.R.U32.HI R13, RZ, 0x2, R22 ;  /* 0x00000002ff0d7819 */ /* 0x001fe40000011616 */
[----:B------:R-:W-:-:S05]  /*0520*/  LOP3.LUT R22, R22, 0x3, RZ, 0xc0, !PT ;  /* 0x0000000316167812 */ /* 0x000fca00078ec0ff */
[----:B------:R-:W-:-:S03]  /*0530*/  IMAD.WIDE.U32 R22, R13, R12, R22 ;  /* 0x0000000c0d167225 */ /* 0x000fc600078e0016 */
[----:B------:R-:W-:-:S04]  /*0540*/  LEA R14, P2, R22, R24, 0x2 ;  /* 0x00000018160e7211 */ /* 0x000fc800078410ff */
[C---:B------:R-:W-:Y:S02]  /*0550*/  LEA.HI.X R15, R22.reuse, R25, R23, 0x2, P2 ;  /* 0x00000019160f7211 */ /* 0x040fe400010f1417 */
[----:B------:R-:W-:Y:S01]  /*0560*/  LEA R28, P2, R22, R20, 0x2 ;  /* 0x00000014161c7211 */ /* 0x000fe200078410ff */
[----:B------:R-:W-:-:S03]  /*0570*/  IMAD.WIDE.U32 R26, R19, 0x10, R14 ;  /* 0x00000010131a7825 */ /* 0x000fc600078e000e */
[----:B------:R-:W-:Y:S01]  /*0580*/  LEA.HI.X R29, R22, R21, R23, 0x2, P2 ;  /* 0x00000015161d7211 */ /* 0x000fe200010f1417 */
[----:B------:R-:W2:Y:S04]  /*0590*/  LDG.E R12, desc[UR6][R14.64+0x20] ;  /* 0x000020060e0c7981 */ /* 0x000ea8000c1e1900 */
[----:B------:R-:W2:Y:S04]  /*05a0*/  LDG.E R13, desc[UR6][R26.64+0x20] ;  /* 0x000020061a0d7981 */ /* 0x000ea8000c1e1900 */
[----:B------:R-:W2:Y:S04]  /*05b0*/  LDG.E R22, desc[UR6][R28.64+0x20] ;  /* 0x000020061c167981 */ /* 0x000ea8000c1e1900 */
[----:B------:R-:W2:Y:S04]  /*05c0*/  LDG.E R14, desc[UR6][R14.64+0x30] ;  /* 0x000030060e0e7981 */ /* 0x000ea8000c1e1900 */
[----:B------:R-:W2:Y:S04]  /*05d0*/  LDG.E R23, desc[UR6][R28.64+0x30] ;  /* 0x000030061c177981 */ /* 0x000ea8000c1e1900 */
[----:B------:R0:W2:Y:S01]  /*05e0*/  LDG.E R15, desc[UR6][R26.64+0x30] ;  /* 0x000030061a0f7981 */ /* 0x0000a2000c1e1900 */
[----:B------:R-:W-:Y:S05]  /*05f0*/  WARPSYNC.ALL ;  /* 0x0000000000007948 */ /* 0x000fea0003800000 */
[----:B0-----:R-:W-:Y:S01]  /*0600*/  IMAD.WIDE.U32 R26, R19, 0x10, R28 ;  /* 0x00000010131a7825 */ /* 0x001fe200078e001c */
[C---:B--2---:R-:W-:Y:S04]  /*0610*/  HMMA.16816.F32 R4, R12.reuse, R22, R4 ;  /* 0x000000160c04723c */ /* 0x044fe80000001804 */
[----:B------:R-:W2:Y:S04]  /*0620*/  LDG.E R22, desc[UR6][R26.64+0x20] ;  /* 0x000020061a167981 */ /* 0x000ea8000c1e1900 */
[----:B------:R-:W2:Y:S02]  /*0630*/  LDG.E R23, desc[UR6][R26.64+0x30] ;  /* 0x000030061a177981 */ /* 0x000ea4000c1e1900 */
[----:B--2---:R-:W-:-:S15]  /*0640*/  HMMA.16816.F32 R8, R12, R22, R8 ;  /* 0x000000160c08723c */ /* 0x004fde0000001808 */
[----:B------:R-:W-:-:S05]  /*0650*/  NOP ;  /* 0x0000000000007918 */ /* 0x000fca0000000000 */
.L_x_3:
[----:B------:R-:W-:Y:S05]  /*0660*/  @!P0 BRA `(.L_x_4) ;  /* 0x0000000000648947 */ /* 0x000fea0003800000 */
        /* <DEDUP_REMOVED lines=25> */
.L_x_4:
[----:B------:R-:W-:Y:S05]  /*0800*/  @!P0 BRA `(.L_x_5) ;  /* 0x0000000000648947 */ /* 0x000fea0003800000 */
[----:B------:R-:W0:Y:S01]  /*0810*/  S2R R14, SR_LANEID ;  /* 0x00000000000e7919 */ /* 0x000e220000000000 */
[----:B------:R-:W1:Y:S01]  /*0820*/  LDC R19, c[0x0][0x3a8] ;  /* 0x0000ea00ff137b82 */ /* 0x000e620000000800 */
[----:B------:R-:W-:Y:S02]  /*0830*/  MOV R15, RZ ;  /* 0x000000ff000f7202 */ /* 0x000fe40000000f00 */
[----:B-1----:R-:W-:Y:S02]  /*0840*/  SHF.R.U32.HI R12, RZ, 0x1, R19 ;  /* 0x00000001ff0c7819 */ /* 0x002fe40000011613 */
[----:B0-----:R-:W-:Y:S02]  /*0850*/  SHF.R.U32.HI R13, RZ, 0x2, R14 ;  /* 0x00000002ff0d7819 */ /* 0x001fe4000001160e */
[----:B------:R-:W-:-:S05]  /*0860*/  LOP3.LUT R14, R14, 0x3, RZ, 0xc0, !PT ;  /* 0x000000030e0e7812 */ /* 0x000fca00078ec0ff */
[----:B------:R-:W-:-:S03]  /*0870*/  IMAD.WIDE.U32 R14, R13, R12, R14 ;  /* 0x0000000c0d0e7225 */ /* 0x000fc600078e000e */
        /* <DEDUP_REMOVED lines=18> */
.L_x_5:
[----:B------:R-:W-:Y:S01]  /*09a0*/  VIADD R2, R2, 0x40 ;  /* 0x0000004002027836 */ /* 0x000fe20000000000 */
[----:B------:R-:W-:Y:S01]  /*09b0*/  IADD3 R3, PT, PT, R3, 0x40, RZ ;  /* 0x0000004003037810 */ /* 0x000fe20007ffe0ff */
[----:B------:R-:W-:Y:S01]  /*09c0*/  VIADD R16, R16, 0x40 ;  /* 0x0000004010107836 */ /* 0x000fe20000000000 */
[----:B------:R-:W-:Y:S06]  /*09d0*/  @P1 BRA `(.L_x_6) ;  /* 0xfffffff800281947 */ /* 0x000fec000383ffff */
[----:B------:R-:W-:Y:S05]  /*09e0*/  BSYNC.RECONVERGENT B0 ;  /* 0x0000000000007941 */ /* 0x000fea0003800200 */
.L_x_1:
[----:B------:R-:W0:Y:S01]  /*09f0*/  LDCU UR5, c[0x0][0x3a8] ;  /* 0x00007500ff0577ac */ /* 0x000e220008000800 */
[----:B------:R-:W-:Y:S01]  /*0a00*/  BSSY.RECONVERGENT B0, `(.L_x_0) ;  /* 0x0000031000007945 */ /* 0x000fe20003800200 */
[----:B0-----:R-:W-:-:S04]  /*0a10*/  UIADD3 UR4, UPT, UPT, UR5, -0x1, URZ ;  /* 0xffffffff05047890 */ /* 0x001fc8000fffe0ff */
[----:B------:R-:W-:-:S04]  /*0a20*/  ULEA.HI UR4, UR4, 0x1, URZ, 0x1c ;  /* 0x0000000104047891 */ /* 0x000fc8000f8fe0ff */
[----:B------:R-:W-:-:S04]  /*0a30*/  ULOP3.LUT UR4, UR4, 0x3, URZ, 0xc0, !UPT ;  /* 0x0000000304047892 */ /* 0x000fc8000f8ec0ff */
[----:B------:R-:W-:-:S09]  /*0a40*/  UISETP.NE.AND UP0, UPT, UR4, URZ, UPT ;  /* 0x000000ff0400728c */ /* 0x000fd2000bf05270 */
[----:B------:R-:W-:Y:S05]  /*0a50*/  BRA.U !UP0, `(.L_x_7) ;  /* 0x0000000108ac7547 */ /* 0x000fea000b800000 */
[----:B------:R-:W-:Y:S01]  /*0a60*/  IMAD.SHL.U32 R3, R0, 0x10, RZ ;  /* 0x0000001000037824 */ /* 0x000fe200078e00ff */
[----:B------:R-:W-:Y:S01]  /*0a70*/  UIADD3 UR4, UPT, UPT, -UR4, URZ, URZ ;  /* 0x000000ff04047290 */ /* 0x000fe2000fffe1ff */
[----:B------:R-:W-:Y:S02]  /*0a80*/  IMAD.SHL.U32 R12, R18, 0x10, RZ ;  /* 0x00000010120c7824 */ /* 0x000fe400078e00ff */
[----:B------:R-:W-:Y:S02]  /*0a90*/  IMAD R3, R3, UR5, RZ ;  /* 0x0000000503037c24 */ /* 0x000fe4000f8e02ff */
[----:B------:R-:W-:Y:S01]  /*0aa0*/  IMAD R13, R12, UR5, RZ ;  /* 0x000000050c0d7c24 */ /* 0x000fe2000f8e02ff */
[----:B------:R-:W-:Y:S01]  /*0ab0*/  MOV R27, UR4 ;  /* 0x00000004001b7c02 */ /* 0x000fe20008000f00 */
[--C-:B------:R-:W-:Y:S02]  /*0ac0*/  IMAD.IADD R19, R3, 0x1, R2.reuse ;  /* 0x0000000103137824 */ /* 0x100fe400078e0202 */
[----:B------:R-:W-:-:S07]  /*0ad0*/  IMAD.IADD R26, R13, 0x1, R2 ;  /* 0x000000010d1a7824 */ /* 0x000fce00078e0202 */
.L_x_9:
[----:B------:R-:W-:-:S04]  /*0ae0*/  IADD3 R27, PT, PT, R27, 0x1, RZ ;  /* 0x000000011b1b7810 */ /* 0x000fc80007ffe0ff */
[----:B------:R-:W-:Y:S01]  /*0af0*/  ISETP.NE.AND P3, PT, R27, RZ, PT ;  /* 0x000000ff1b00720c */ /* 0x000fe20003f65270 */
[----:B------:R-:W-:-:S12]  /*0b00*/  @!P0 BRA `(.L_x_8) ;  /* 0x0000000000748947 */ /* 0x000fd80003800000 */
        /* <DEDUP_REMOVED lines=21> */
[----:B------:R-:W2:Y:S04]  /*0c60*/  LDG.E R13, desc[UR6][R2.64] ;  /* 0x00000006020d7981 */ /* 0x000ea8000c1e1900 */
[----:B------:R-:W2:Y:S04]  /*0c70*/  LDG.E R15, desc[UR6][R2.64+0x10] ;  /* 0x00001006020f7981 */ /* 0x000ea8000c1e1900 */
[----:B------:R-:W3:Y:S04]  /*0c80*/  LDG.E R28, desc[UR6][R16.64] ;  /* 0x00000006101c7981 */ /* 0x000ee8000c1e1900 */
[----:B------:R-:W3:Y:S01]  /*0c90*/  LDG.E R29, desc[UR6][R16.64+0x10] ;  /* 0x00001006101d7981 */ /* 0x000ee2000c1e1900 */
[----:B------:R-:W-:Y:S05]  /*0ca0*/  WARPSYNC.ALL ;  /* 0x0000000000007948 */ /* 0x000fea0003800000 */
[C---:B--2---:R-:W-:Y:S08]  /*0cb0*/  HMMA.16816.F32 R4, R12.reuse, R20, R4 ;  /* 0x000000140c04723c */ /* 0x044ff00000001804 */
[----:B---3--:R-:W-:-:S15]  /*0cc0*/  HMMA.16816.F32 R8, R12, R28, R8 ;  /* 0x0000001c0c08723c */ /* 0x008fde0000001808 */
[----:B------:R-:W-:-:S05]  /*0cd0*/  NOP ;  /* 0x0000000000007918 */ /* 0x000fca0000000000 */
.L_x_8:
[----:B------:R-:W-:Y:S01]  /*0ce0*/  VIADD R19, R19, 0x10 ;  /* 0x0000001013137836 */ /* 0x000fe20000000000 */
[----:B------:R-:W-:Y:S01]  /*0cf0*/  IADD3 R26, PT, PT, R26, 0x10, RZ ;  /* 0x000000101a1a7810 */ /* 0x000fe20007ffe0ff */
[----:B------:R-:W-:Y:S06]  /*0d00*/  @P3 BRA `(.L_x_9) ;  /* 0xfffffffc00743947 */ /* 0x000fec000383ffff */
.L_x_7:
[----:B------:R-:W-:Y:S05]  /*0d10*/  BSYNC.RECONVERGENT B0 ;  /* 0x0000000000007941 */ /* 0x000fea0003800200 */
.L_x_0:
[----:B------:R-:W0:Y:S01]  /*0d20*/  LDC.64 R12, c[0x0][0x3a0] ;  /* 0x0000e800ff0c7b82 */ /* 0x000e220000000a00 */
[----:B------:R-:W-:Y:S02]  /*0d30*/  IMAD.SHL.U32 R0, R0, 0x10, RZ ;  /* 0x0000001000007824 */ /* 0x000fe400078e00ff */
[----:B------:R-:W-:-:S03]  /*0d40*/  IMAD.SHL.U32 R18, R18, 0x10, RZ ;  /* 0x0000001012127824 */ /* 0x000fc600078e00ff */
[----:B0-----:R-:W-:-:S04]  /*0d50*/  ISETP.GE.AND P0, PT, R0, R13, PT ;  /* 0x0000000d0000720c */ /* 0x001fc80003f06270 */
[----:B------:R-:W-:-:S13]  /*0d60*/  ISETP.GE.OR P0, PT, R18, R12, P0 ;  /* 0x0000000c1200720c */ /* 0x000fda0000706670 */
[----:B------:R-:W-:Y:S05]  /*0d70*/  @P0 EXIT ;  /* 0x000000000000094d */ /* 0x000fea0003800000 */
[----:B------:R-:W0:Y:S01]  /*0d80*/  S2R R12, SR_LANEID ;  /* 0x00000000000c7919 */ /* 0x000e220000000000 */
[----:B------:R-:W1:Y:S01]  /*0d90*/  LDC.64 R2, c[0x0][0x390] ;  /* 0x0000e400ff027b82 */ /* 0x000e620000000a00 */
[----:B------:R-:W-:-:S05]  /*0da0*/  IMAD R15, R18, R13, RZ ;  /* 0x0000000d120f7224 */ /* 0x000fca00078e02ff */
[----:B------:R-:W-:Y:S01]  /*0db0*/  IADD3 R20, P0, PT, R15, R0, RZ ;  /* 0x000000000f147210 */ /* 0x000fe20007f1e0ff */
[----:B------:R-:W-:Y:S01]  /*0dc0*/  IMAD.MOV.U32 R15, RZ, RZ, RZ ;  /* 0x000000ffff0f7224 */ /* 0x000fe200078e00ff */
[----:B------:R-:W-:Y:S01]  /*0dd0*/  SHF.R.U32.HI R0, RZ, 0x1, R13 ;  /* 0x00000001ff007819 */ /* 0x000fe2000001160d */
[----:B------:R-:W2:Y:S01]  /*0de0*/  LDC.64 R26, c[0x0][0x398] ;  /* 0x0000e600ff1a7b82 */ /* 0x000ea20000000a00 */
[----:B------:R-:W-:Y:S01]  /*0df0*/  IADD3.X R13, PT, PT, RZ, RZ, RZ, P0, !PT ;  /* 0x000000ffff0d7210 */ /* 0x000fe200007fe4ff */
[----:B------:R-:W-:-:S03]  /*0e00*/  IMAD.SHL.U32 R21, R20, 0x4, RZ ;  /* 0x0000000414157824 */ /* 0x000fc600078e00ff */
[----:B------:R-:W-:Y:S02]  /*0e10*/  SHF.L.U64.HI R20, R20, 0x2, R13 ;  /* 0x0000000214147819 */ /* 0x000fe4000001020d */
[----:B-1----:R-:W-:-:S04]  /*0e20*/  IADD3 R23, P0, PT, R21, R2, RZ ;  /* 0x0000000215177210 */ /* 0x002fc80007f1e0ff */
[----:B------:R-:W-:Y:S02]  /*0e30*/  IADD3.X R3, PT, PT, R20, R3, RZ, P0, !PT ;  /* 0x0000000314037210 */ /* 0x000fe400007fe4ff */
[----:B0-----:R-:W-:Y:S02]  /*0e40*/  LOP3.LUT R14, R12, 0x3, RZ, 0xc0, !PT ;  /* 0x000000030c0e7812 */ /* 0x001fe400078ec0ff */
[----:B------:R-:W-:-:S05]  /*0e50*/  SHF.R.U32.HI R17, RZ, 0x2, R12 ;  /* 0x00000002ff117819 */ /* 0x000fca000001160c */
[----:B------:R-:W-:-:S03]  /*0e60*/  IMAD.WIDE.U32 R14, R17, R0, R14 ;  /* 0x00000000110e7225 */ /* 0x000fc600078e000e */
[----:B------:R-:W-:-:S04]  /*0e70*/  LEA R22, P0, R14, R23, 0x3 ;  /* 0x000000170e167211 */ /* 0x000fc800078018ff */
[----:B------:R-:W-:-:S03]  /*0e80*/  LEA.HI.X R23, R14, R3, R15, 0x3, P0 ;  /* 0x000000030e177211 */ /* 0x000fc600000f1c0f */
[----:B------:R-:W-:Y:S02]  /*0e90*/  IMAD.WIDE.U32 R24, R0, 0x40, R22 ;  /* 0x0000004000187825 */ /* 0x000fe400078e0016 */
[----:B------:R-:W3:Y:S04]  /*0ea0*/  LDG.E.64 R16, desc[UR6][R22.64] ;  /* 0x0000000616107981 */ /* 0x000ee8000c1e1b00 */
[----:B------:R-:W4:Y:S04]  /*0eb0*/  LDG.E.64 R18, desc[UR6][R24.64] ;  /* 0x0000000618127981 */ /* 0x000f28000c1e1b00 */
[----:B------:R-:W5:Y:S04]  /*0ec0*/  LDG.E.64 R2, desc[UR6][R22.64+0x20] ;  /* 0x0000200616027981 */ /* 0x000f68000c1e1b00 */
[----:B------:R-:W5:Y:S01]  /*0ed0*/  LDG.E.64 R12, desc[UR6][R24.64+0x20] ;  /* 0x00002006180c7981 */ /* 0x000f62000c1e1b00 */
[----:B------:R-:W-:Y:S05]  /*0ee0*/  WARPSYNC.ALL ;  /* 0x0000000000007948 */ /* 0x000fea0003800000 */
[----:B------:R-:W3:Y:S01]  /*0ef0*/  LDCU UR4, c[0x0][0x3b0] ;  /* 0x00007600ff0477ac */ /* 0x000ee20008000800 */
[----:B--2---:R-:W-:Y:S01]  /*0f00*/  IADD3 R21, P0, PT, R21, R26, RZ ;  /* 0x0000001a15157210 */ /* 0x004fe20007f1e0ff */
[----:B------:R-:W0:Y:S04]  /*0f10*/  LDCU UR5, c[0x0][0x3ac] ;  /* 0x00007580ff0577ac */ /* 0x000e280008000800 */
[----:B------:R-:W-:Y:S01]  /*0f20*/  IMAD.X R27, R20, 0x1, R27, P0 ;  /* 0x00000001141b7824 */ /* 0x000fe200000e061b */
[----:B------:R-:W-:-:S04]  /*0f30*/  LEA R20, P0, R14, R21, 0x3 ;  /* 0x000000150e147211 */ /* 0x000fc800078018ff */
[----:B------:R-:W-:Y:S01]  /*0f40*/  LEA.HI.X R21, R14, R27, R15, 0x3, P0 ;  /* 0x0000001b0e157211 */ /* 0x000fe200000f1c0f */
[----:B---3--:R-:W-:Y:S01]  /*0f50*/  FMUL R15, R16, UR4 ;  /* 0x00000004100f7c20 */ /* 0x008fe20008400000 */
[----:B------:R-:W-:Y:S01]  /*0f60*/  FMUL R14, R17, UR4 ;  /* 0x00000004110e7c20 */ /* 0x000fe20008400000 */
[----:B----4-:R-:W-:Y:S02]  /*0f70*/  FMUL R17, R18, UR4 ;  /* 0x0000000412117c20 */ /* 0x010fe40008400000 */
[----:B0-----:R-:W-:Y:S01]  /*0f80*/  FFMA R4, R4, UR5, R15 ;  /* 0x0000000504047c23 */ /* 0x001fe2000800000f */
[----:B------:R-:W-:Y:S01]  /*0f90*/  FMUL R16, R19, UR4 ;  /* 0x0000000413107c20 */ /* 0x000fe20008400000 */
[----:B------:R-:W-:Y:S01]  /*0fa0*/  FFMA R5, R5, UR5, R14 ;  /* 0x0000000505057c23 */ /* 0x000fe2000800000e */
[----:B-----5:R-:W-:Y:S01]  /*0fb0*/  FMUL R15, R2, UR4 ;  /* 0x00000004020f7c20 */ /* 0x020fe20008400000 */
[----:B------:R-:W-:Y:S01]  /*0fc0*/  FMUL R2, R3, UR4 ;  /* 0x0000000403027c20 */ /* 0x000fe20008400000 */
[----:B------:R-:W-:Y:S01]  /*0fd0*/  FFMA R6, R6, UR5, R17 ;  /* 0x0000000506067c23 */ /* 0x000fe20008000011 */
[----:B------:R-:W-:Y:S01]  /*0fe0*/  FFMA R7, R7, UR5, R16 ;  /* 0x0000000507077c23 */ /* 0x000fe20008000010 */
[----:B------:R-:W-:Y:S01]  /*0ff0*/  FMUL R17, R12, UR4 ;  /* 0x000000040c117c20 */ /* 0x000fe20008400000 */
[----:B------:R-:W-:Y:S01]  /*1000*/  FMUL R12, R13, UR4 ;  /* 0x000000040d0c7c20 */ /* 0x000fe20008400000 */
[----:B------:R-:W-:Y:S01]  /*1010*/  FFMA R9, R9, UR5, R2 ;  /* 0x0000000509097c23 */ /* 0x000fe20008000002 */
[----:B------:R-:W-:-:S04]  /*1020*/  IMAD.WIDE.U32 R2, R0, 0x40, R20 ;  /* 0x0000004000027825 */ /* 0x000fc800078e0014 */
[----:B------:R-:W-:Y:S01]  /*1030*/  FFMA R8, R8, UR5, R15 ;  /* 0x0000000508087c23 */ /* 0x000fe2000800000f */
[----:B------:R-:W-:Y:S01]  /*1040*/  FFMA R10, R10, UR5, R17 ;  /* 0x000000050a0a7c23 */ /* 0x000fe20008000011 */
[----:B------:R-:W-:Y:S01]  /*1050*/  FFMA R11, R11, UR5, R12 ;  /* 0x000000050b0b7c23 */ /* 0x000fe2000800000c */
[----:B------:R-:W-:Y:S04]  /*1060*/  STG.E.64 desc[UR6][R20.64], R4 ;  /* 0x0000000414007986 */ /* 0x000fe8000c101b06 */
[----:B------:R-:W-:Y:S04]  /*1070*/  STG.E.64 desc[UR6][R2.64], R6 ;  /* 0x0000000602007986 */ /* 0x000fe8000c101b06 */
[----:B------:R-:W-:Y:S04]  /*1080*/  STG.E.64 desc[UR6][R20.64+0x20], R8 ;  /* 0x0000200814007986 */ /* 0x000fe8000c101b06 */
[----:B------:R-:W-:Y:S01]  /*1090*/  STG.E.64 desc[UR6][R2.64+0x20], R10 ;  /* 0x0000200a02007986 */ /* 0x000fe2000c101b06 */
[----:B------:R-:W-:Y:S05]  /*10a0*/  EXIT ;  /* 0x000000000000794d */ /* 0x000fea0003800000 */
.L_x_10:
[----:B------:R-:W-:-:S00]  /*10b0*/  BRA `(.L_x_10) ;  /* 0xfffffffc00fc7947 */ /* 0x000fc0000383ffff */
[----:B------:R-:W-:-:S00]  /*10c0*/  NOP ;  /* 0x0000000000007918 */ /* 0x000fc00000000000 */
        /* <DEDUP_REMOVED lines=11> */
.L_x_11:


//--------------------- .nv.shared.reserved.0     --------------------------
	.section	.nv.shared.reserved.0,"aw",@nobits
	.weak		__nv_reservedSMEM_offset_0_alias
	.size		__nv_reservedSMEM_offset_0_alias, 0, 64
	.other		__nv_reservedSMEM_offset_0_alias,@"STO_CUDA_RESERVED_SHARED STV_DEFAULT"
__nv_reservedSMEM_offset_0_alias:
	.zero		0
	.zero		64


//--------------------- .nv.constant0._Z16simple_wmma_gemmP6__halfS0_PfS1_iiiff --------------------------
	.section	.nv.constant0._Z16simple_wmma_gemmP6__halfS0_PfS1_iiiff,"a",@progbits
	.sectionflags	@""
	.align	4
.nv.constant0._Z16simple_wmma_gemmP6__halfS0_PfS1_iiiff:
	.zero		948


//--------------------- SYMBOLS --------------------------

	.type		.nv.reservedSmem.offset0,@object
	.size		.nv.reservedSmem.offset0,0x4
